	.headerflags	@"EF_CUDA_TEXMODE_UNIFIED EF_CUDA_64BIT_ADDRESS EF_CUDA_ACCELERATORS EF_CUDA_SM90 EF_CUDA_VIRTUAL_SM(EF_CUDA_SM90)"
	.elftype	@"ET_EXEC"


//--------------------- .nv.info                  --------------------------
	.section	.nv.info,"",@"SHT_CUDA_INFO"
	.align	4


	//----- nvinfo : EIATTR_REGCOUNT
	.align		4
        /*0000*/ 	.byte	0x04, 0x2f
        /*0002*/ 	.short	(.L_1 - .L_0)
	.align		4
.L_0:
        /*0004*/ 	.word	index@(triton_poi_fused_reflection_pad2d_8)
        /*0008*/ 	.word	0x00000011


	//----- nvinfo : EIATTR_MIN_STACK_SIZE
	.align		4
.L_1:
        /*000c*/ 	.byte	0x04, 0x12
        /*000e*/ 	.short	(.L_3 - .L_2)
	.align		4
.L_2:
        /*0010*/ 	.word	index@(triton_poi_fused_reflection_pad2d_8)
        /*0014*/ 	.word	0x00000000


	//----- nvinfo : EIATTR_FRAME_SIZE
	.align		4
.L_3:
        /*0018*/ 	.byte	0x04, 0x11
        /*001a*/ 	.short	(.L_5 - .L_4)
	.align		4
.L_4:
        /*001c*/ 	.word	index@(triton_poi_fused_reflection_pad2d_8)
        /*0020*/ 	.word	0x00000000


	//----- nvinfo : EIATTR_MIN_STACK_SIZE
	.align		4
.L_5:
        /*0024*/ 	.byte	0x04, 0x12
        /*0026*/ 	.short	(.L_7 - .L_6)
	.align		4
.L_6:
        /*0028*/ 	.word	index@(triton_poi_fused_reflection_pad2d_8)
        /*002c*/ 	.word	0x00000000
.L_7:


//--------------------- .nv.info.triton_poi_fused_reflection_pad2d_8 --------------------------
	.section	.nv.info.triton_poi_fused_reflection_pad2d_8,"",@"SHT_CUDA_INFO"
	.sectionflags	@""
	.align	4


	//----- nvinfo : EIATTR_CUDA_API_VERSION
	.align		4
        /*0000*/ 	.byte	0x04, 0x37
        /*0002*/ 	.short	(.L_9 - .L_8)
.L_8:
        /*0004*/ 	.word	0x0000007c


	//----- nvinfo : EIATTR_KPARAM_INFO
	.align		4
.L_9:
        /*0008*/ 	.byte	0x04, 0x17
        /*000a*/ 	.short	(.L_11 - .L_10)
.L_10:
        /*000c*/ 	.word	0x00000000
        /*0010*/ 	.short	0x0002
        /*0012*/ 	.short	0x0010
        /*0014*/ 	.byte	0x00, 0xf0, 0x11, 0x00


	//----- nvinfo : EIATTR_KPARAM_INFO
	.align		4
.L_11:
        /*0018*/ 	.byte	0x04, 0x17
        /*001a*/ 	.short	(.L_13 - .L_12)
.L_12:
        /*001c*/ 	.word	0x00000000
        /*0020*/ 	.short	0x0001
        /*0022*/ 	.short	0x0008
        /*0024*/ 	.byte	0x00, 0xf4, 0x21, 0x00


	//----- nvinfo : EIATTR_KPARAM_INFO
	.align		4
.L_13:
        /*0028*/ 	.byte	0x04, 0x17
        /*002a*/ 	.short	(.L_15 - .L_14)
.L_14:
        /*002c*/ 	.word	0x00000000
        /*0030*/ 	.short	0x0000
        /*0032*/ 	.short	0x0000
        /*0034*/ 	.byte	0x00, 0xf4, 0x21, 0x00


	//----- nvinfo : EIATTR_SPARSE_MMA_MASK
	.align		4
.L_15:
        /*0038*/ 	.byte	0x03, 0x50
        /*003a*/ 	.short	0x0000


	//----- nvinfo : EIATTR_MAXREG_COUNT
	.align		4
        /*003c*/ 	.byte	0x03, 0x1b
        /*003e*/ 	.short	0x00ff


	//----- nvinfo : EIATTR_EXIT_INSTR_OFFSETS
	.align		4
        /*0040*/ 	.byte	0x04, 0x1c
        /*0042*/ 	.short	(.L_17 - .L_16)


	//   ....[0]....
.L_16:
        /*0044*/ 	.word	0x000004f0


	//   ....[1]....
        /*0048*/ 	.word	0x00000510


	//----- nvinfo : EIATTR_REQNTID
	.align		4
.L_17:
        /*004c*/ 	.byte	0x04, 0x10
        /*004e*/ 	.short	(.L_19 - .L_18)
.L_18:
        /*0050*/ 	.word	0x00000080
        /*0054*/ 	.word	0x00000001
        /*0058*/ 	.word	0x00000001


	//----- nvinfo : EIATTR_CBANK_PARAM_SIZE
	.align		4
.L_19:
        /*005c*/ 	.byte	0x03, 0x19
        /*005e*/ 	.short	0x0014


	//----- nvinfo : EIATTR_PARAM_CBANK
	.align		4
        /*0060*/ 	.byte	0x04, 0x0a
        /*0062*/ 	.short	(.L_21 - .L_20)
	.align		4
.L_20:
        /*0064*/ 	.word	index@(.nv.constant0.triton_poi_fused_reflection_pad2d_8)
        /*0068*/ 	.short	0x0210
        /*006a*/ 	.short	0x0014


	//----- nvinfo : EIATTR_SW_WAR
	.align		4
.L_21:
        /*006c*/ 	.byte	0x04, 0x36
        /*006e*/ 	.short	(.L_23 - .L_22)
.L_22:
        /*0070*/ 	.word	0x00000008
.L_23:


//--------------------- .nv.callgraph             --------------------------
	.section	.nv.callgraph,"",@"SHT_CUDA_CALLGRAPH"
	.align	4
	.sectionentsize	8
	.align		4
        /*0000*/ 	.word	0x00000000
	.align		4
        /*0004*/ 	.word	0xffffffff
	.align		4
        /*0008*/ 	.word	0x00000000
	.align		4
        /*000c*/ 	.word	0xfffffffe
	.align		4
        /*0010*/ 	.word	0x00000000
	.align		4
        /*0014*/ 	.word	0xfffffffd
	.align		4
        /*0018*/ 	.word	0x00000000
	.align		4
        /*001c*/ 	.word	0xfffffffc


//--------------------- .text.triton_poi_fused_reflection_pad2d_8 --------------------------
	.section	.text.triton_poi_fused_reflection_pad2d_8,"ax",@progbits
	.align	128
        .global         triton_poi_fused_reflection_pad2d_8
        .type           triton_poi_fused_reflection_pad2d_8,@function
        .size           triton_poi_fused_reflection_pad2d_8,(.L_x_1 - triton_poi_fused_reflection_pad2d_8)
        .other          triton_poi_fused_reflection_pad2d_8,@"STO_CUDA_ENTRY STV_DEFAULT"
triton_poi_fused_reflection_pad2d_8:
.text.triton_poi_fused_reflection_pad2d_8:
[----:B------:R-:W0:Y:S02]  /*0000*/  LDC R1, c[0x0][0x28] ;  /* 0x00000a00ff017b82 */ /* 0x000e240000000800 */
[----:B------:R-:W1:Y:S01]  /*0010*/  S2R R0, SR_TID.X ;  /* 0x0000000000007919 */ /* 0x000e620000002100 */
[----:B------:R-:W-:Y:S01]  /*0020*/  ULDC.64 UR4, c[0x0][0x210] ;  /* 0x0000840000047ab9 */ /* 0x000fe20000000a00 */
[----:B------:R-:W2:Y:S01]  /*0030*/  S2R R3, SR_CTAID.X ;  /* 0x0000000000037919 */ /* 0x000ea20000002500 */
[----:B-1----:R-:W-:-:S05]  /*0040*/  IMAD.SHL.U32 R0, R0, 0x2, RZ ;  /* 0x0000000200007824 */ /* 0x002fca00078e00ff */
[----:B------:R-:W-:-:S05]  /*0050*/  LOP3.LUT R0, R0, 0xfe, RZ, 0xc0, !PT ;  /* 0x000000fe00007812 */ /* 0x000fca00078ec0ff */
[----:B--2---:R-:W-:-:S04]  /*0060*/  IMAD R0, R3, 0x100, R0 ;  /* 0x0000010003007824 */ /* 0x004fc800078e0200 */
[C---:B------:R-:W-:Y:S01]  /*0070*/  VIADD R2, R0.reuse, 0x1 ;  /* 0x0000000100027836 */ /* 0x040fe20000000000 */
[C---:B------:R-:W-:Y:S01]  /*0080*/  ISETP.GE.AND P0, PT, R0.reuse, 0x190, PT ;  /* 0x000001900000780c */ /* 0x040fe20003f06270 */
[----:B------:R-:W-:-:S04]  /*0090*/  IMAD.HI R3, R0, 0x66666667, RZ ;  /* 0x6666666700037827 */ /* 0x000fc800078e02ff */
[----:B------:R-:W-:Y:S01]  /*00a0*/  IMAD.HI R5, R2, 0x66666667, RZ ;  /* 0x6666666702057827 */ /* 0x000fe200078e02ff */
[----:B------:R-:W-:-:S03]  /*00b0*/  SHF.R.S32.HI R4, RZ, 0x1, R3 ;  /* 0x00000001ff047819 */ /* 0x000fc60000011403 */
[----:B------:R-:W-:Y:S01]  /*00c0*/  IMAD.HI R7, R0, 0x51eb851f, RZ ;  /* 0x51eb851f00077827 */ /* 0x000fe200078e02ff */
[----:B------:R-:W-:Y:S02]  /*00d0*/  SHF.R.S32.HI R6, RZ, 0x1, R5 ;  /* 0x00000001ff067819 */ /* 0x000fe40000011405 */
[----:B------:R-:W-:Y:S01]  /*00e0*/  LEA.HI R4, R3, R4, RZ, 0x1 ;  /* 0x0000000403047211 */ /* 0x000fe200078f08ff */
[----:B------:R-:W-:Y:S01]  /*00f0*/  IMAD.HI R9, R2, 0x51eb851f, RZ ;  /* 0x51eb851f02097827 */ /* 0x000fe200078e02ff */
[----:B------:R-:W-:Y:S02]  /*0100*/  LEA.HI R6, R5, R6, RZ, 0x1 ;  /* 0x0000000605067211 */ /* 0x000fe400078f08ff */
[----:B------:R-:W-:Y:S01]  /*0110*/  SHF.R.U32.HI R12, RZ, 0x1f, R7 ;  /* 0x0000001fff0c7819 */ /* 0x000fe20000011607 */
[----:B------:R-:W-:Y:S01]  /*0120*/  IMAD.HI R3, R4, 0x66666667, RZ ;  /* 0x6666666704037827 */ /* 0x000fe200078e02ff */
[----:B------:R-:W-:Y:S02]  /*0130*/  SHF.R.U32.HI R14, RZ, 0x1f, R9 ;  /* 0x0000001fff0e7819 */ /* 0x000fe40000011609 */
[----:B------:R-:W-:Y:S01]  /*0140*/  LEA.HI.SX32 R12, R7, R12, 0x1d ;  /* 0x0000000c070c7211 */ /* 0x000fe200078feaff */
[----:B------:R-:W-:Y:S01]  /*0150*/  IMAD.HI R5, R6, 0x66666667, RZ ;  /* 0x6666666706057827 */ /* 0x000fe200078e02ff */
[----:B------:R-:W-:-:S02]  /*0160*/  SHF.R.S32.HI R8, RZ, 0x1, R3 ;  /* 0x00000001ff087819 */ /* 0x000fc40000011403 */
[----:B------:R-:W-:Y:S02]  /*0170*/  LEA.HI.SX32 R14, R9, R14, 0x1d ;  /* 0x0000000e090e7211 */ /* 0x000fe400078feaff */
[----:B------:R-:W-:Y:S02]  /*0180*/  SHF.R.S32.HI R10, RZ, 0x1, R5 ;  /* 0x00000001ff0a7819 */ /* 0x000fe40000011405 */
[----:B------:R-:W-:Y:S01]  /*0190*/  LEA.HI R8, R3, R8, RZ, 0x1 ;  /* 0x0000000803087211 */ /* 0x000fe200078f08ff */
[----:B------:R-:W-:Y:S01]  /*01a0*/  IMAD R3, R4, 0x5, RZ ;  /* 0x0000000504037824 */ /* 0x000fe200078e02ff */
[----:B------:R-:W-:Y:S01]  /*01b0*/  LEA.HI R10, R5, R10, RZ, 0x1 ;  /* 0x0000000a050a7211 */ /* 0x000fe200078f08ff */
[----:B------:R-:W-:Y:S02]  /*01c0*/  IMAD R5, R6, 0x5, RZ ;  /* 0x0000000506057824 */ /* 0x000fe400078e02ff */
[----:B------:R-:W-:Y:S02]  /*01d0*/  IMAD R8, R8, 0x5, RZ ;  /* 0x0000000508087824 */ /* 0x000fe400078e02ff */
[----:B------:R-:W-:Y:S01]  /*01e0*/  IMAD R10, R10, 0x5, RZ ;  /* 0x000000050a0a7824 */ /* 0x000fe200078e02ff */
[----:B------:R-:W-:-:S02]  /*01f0*/  LOP3.LUT R5, RZ, R5, RZ, 0x33, !PT ;  /* 0x00000005ff057212 */ /* 0x000fc400078e33ff */
[----:B------:R-:W-:Y:S02]  /*0200*/  LOP3.LUT R11, RZ, R8, RZ, 0x33, !PT ;  /* 0x00000008ff0b7212 */ /* 0x000fe400078e33ff */
[----:B------:R-:W-:Y:S01]  /*0210*/  LOP3.LUT R13, RZ, R10, RZ, 0x33, !PT ;  /* 0x0000000aff0d7212 */ /* 0x000fe200078e33ff */
[----:B------:R-:W-:Y:S01]  /*0220*/  IMAD.IADD R7, R2, 0x1, R5 ;  /* 0x0000000102077824 */ /* 0x000fe200078e0205 */
[----:B------:R-:W-:Y:S01]  /*0230*/  LOP3.LUT R5, RZ, R3, RZ, 0x33, !PT ;  /* 0x00000003ff057212 */ /* 0x000fe200078e33ff */
[----:B------:R-:W-:Y:S02]  /*0240*/  IMAD.IADD R11, R4, 0x1, R11 ;  /* 0x00000001040b7824 */ /* 0x000fe400078e020b */
[----:B------:R-:W-:Y:S01]  /*0250*/  IMAD.IADD R13, R6, 0x1, R13 ;  /* 0x00000001060d7824 */ /* 0x000fe200078e020d */
[----:B------:R-:W-:Y:S01]  /*0260*/  IABS R7, R7 ;  /* 0x0000000700077213 */ /* 0x000fe20000000000 */
[----:B------:R-:W-:Y:S01]  /*0270*/  IMAD.IADD R5, R0, 0x1, R5 ;  /* 0x0000000100057824 */ /* 0x000fe200078e0205 */
[----:B------:R-:W-:Y:S01]  /*0280*/  IABS R4, R11 ;  /* 0x0000000b00047213 */ /* 0x000fe20000000000 */
[----:B------:R-:W-:Y:S01]  /*0290*/  IMAD R3, R12, 0x9, RZ ;  /* 0x000000090c037824 */ /* 0x000fe200078e02ff */
[----:B------:R-:W-:Y:S01]  /*02a0*/  IABS R6, R13 ;  /* 0x0000000d00067213 */ /* 0x000fe20000000000 */
[----:B------:R-:W-:Y:S01]  /*02b0*/  IMAD R2, R14, 0x9, RZ ;  /* 0x000000090e027824 */ /* 0x000fe200078e02ff */
[----:B------:R-:W-:Y:S01]  /*02c0*/  IABS R5, R5 ;  /* 0x0000000500057213 */ /* 0x000fe20000000000 */
[----:B------:R-:W-:-:S02]  /*02d0*/  VIADD R4, R4, 0xfffffffe ;  /* 0xfffffffe04047836 */ /* 0x000fc40000000000 */
[----:B------:R-:W-:-:S03]  /*02e0*/  VIADD R6, R6, 0xfffffffe ;  /* 0xfffffffe06067836 */ /* 0x000fc60000000000 */
[----:B------:R-:W-:Y:S01]  /*02f0*/  IABS R8, R4 ;  /* 0x0000000400087213 */ /* 0x000fe20000000000 */
[----:B------:R-:W-:Y:S01]  /*0300*/  VIADD R4, R5, 0xfffffffe ;  /* 0xfffffffe05047836 */ /* 0x000fe20000000000 */
[----:B------:R-:W-:Y:S01]  /*0310*/  IABS R9, R6 ;  /* 0x0000000600097213 */ /* 0x000fe20000000000 */
[----:B------:R-:W-:Y:S01]  /*0320*/  VIADD R5, R7, 0xfffffffe ;  /* 0xfffffffe07057836 */ /* 0x000fe20000000000 */
[----:B------:R-:W-:Y:S01]  /*0330*/  SHF.R.S32.HI R6, RZ, 0x1f, R3 ;  /* 0x0000001fff067819 */ /* 0x000fe20000011403 */
[----:B------:R-:W-:Y:S01]  /*0340*/  IMAD.MOV.U32 R7, RZ, RZ, R8 ;  /* 0x000000ffff077224 */ /* 0x000fe200078e0008 */
[----:B------:R-:W-:Y:S01]  /*0350*/  IABS R10, R4 ;  /* 0x00000004000a7213 */ /* 0x000fe20000000000 */
[----:B------:R-:W-:Y:S01]  /*0360*/  IMAD.MOV.U32 R8, RZ, RZ, R9 ;  /* 0x000000ffff087224 */ /* 0x000fe200078e0009 */
[----:B------:R-:W-:Y:S01]  /*0370*/  IABS R11, R5 ;  /* 0x00000005000b7213 */ /* 0x000fe20000000000 */
[----:B------:R-:W-:Y:S01]  /*0380*/  IMAD R4, R7, -0x3, RZ ;  /* 0xfffffffd07047824 */ /* 0x000fe200078e02ff */
[----:B------:R-:W-:Y:S01]  /*0390*/  SHF.R.S32.HI R7, RZ, 0x1f, R2 ;  /* 0x0000001fff077819 */ /* 0x000fe20000011402 */
[----:B------:R-:W-:-:S02]  /*03a0*/  IMAD.MOV.U32 R9, RZ, RZ, R10 ;  /* 0x000000ffff097224 */ /* 0x000fc400078e000a */
[----:B------:R-:W-:Y:S02]  /*03b0*/  IMAD R5, R8, -0x3, RZ ;  /* 0xfffffffd08057824 */ /* 0x000fe400078e02ff */
[----:B------:R-:W-:Y:S01]  /*03c0*/  IMAD.MOV.U32 R10, RZ, RZ, R11 ;  /* 0x000000ffff0a7224 */ /* 0x000fe200078e000b */
[--C-:B------:R-:W-:Y:S02]  /*03d0*/  IADD3 R8, P3, P4, R4, R3, -R9.reuse ;  /* 0x0000000304087210 */ /* 0x100fe40007c7e809 */
[----:B------:R-:W-:Y:S02]  /*03e0*/  SHF.R.S32.HI R3, RZ, 0x1f, R9 ;  /* 0x0000001fff037819 */ /* 0x000fe40000011409 */
[----:B------:R-:W-:Y:S02]  /*03f0*/  IADD3 R9, P1, P2, R5, R2, -R10 ;  /* 0x0000000205097210 */ /* 0x000fe40007a3e80a */
[----:B------:R-:W-:Y:S02]  /*0400*/  SHF.R.S32.HI R4, RZ, 0x1f, R4 ;  /* 0x0000001fff047819 */ /* 0x000fe40000011404 */
[----:B------:R-:W-:-:S02]  /*0410*/  SHF.R.S32.HI R2, RZ, 0x1f, R10 ;  /* 0x0000001fff027819 */ /* 0x000fc4000001140a */
[----:B------:R-:W-:Y:S02]  /*0420*/  SHF.R.S32.HI R5, RZ, 0x1f, R5 ;  /* 0x0000001fff057819 */ /* 0x000fe40000011405 */
[----:B------:R-:W-:Y:S02]  /*0430*/  IADD3.X R3, R4, R6, ~R3, P3, P4 ;  /* 0x0000000604037210 */ /* 0x000fe40001fe8c03 */
[----:B------:R-:W-:Y:S02]  /*0440*/  IADD3.X R2, R5, R7, ~R2, P1, P2 ;  /* 0x0000000705027210 */ /* 0x000fe40000fe4c02 */
[C---:B------:R-:W-:Y:S02]  /*0450*/  LEA R4, P3, R8.reuse, UR4, 0x2 ;  /* 0x0000000408047c11 */ /* 0x040fe4000f8610ff */
[----:B------:R-:W-:Y:S02]  /*0460*/  LEA R6, P1, R9, UR4, 0x2 ;  /* 0x0000000409067c11 */ /* 0x000fe4000f8210ff */
[----:B------:R-:W-:-:S02]  /*0470*/  LEA.HI.X R5, R8, UR5, R3, 0x2, P3 ;  /* 0x0000000508057c11 */ /* 0x000fc400098f1403 */
[----:B------:R-:W-:Y:S02]  /*0480*/  LEA.HI.X R7, R9, UR5, R2, 0x2, P1 ;  /* 0x0000000509077c11 */ /* 0x000fe400088f1402 */
[----:B------:R-:W-:Y:S01]  /*0490*/  CS2R R8, SRZ ;  /* 0x0000000000087805 */ /* 0x000fe2000001ff00 */
[----:B------:R-:W-:Y:S01]  /*04a0*/  ULDC.64 UR4, c[0x0][0x208] ;  /* 0x0000820000047ab9 */ /* 0x000fe20000000a00 */
[----:B------:R-:W1:Y:S04]  /*04b0*/  LDC.64 R2, c[0x0][0x218] ;  /* 0x00008600ff027b82 */ /* 0x000e680000000a00 */
[----:B------:R2:W5:Y:S04]  /*04c0*/  @!P0 LDG.E.EL R8, desc[UR4][R4.64+0x20] ;  /* 0x0000200404088981 */ /* 0x000568000c2e1900 */
[----:B------:R2:W5:Y:S01]  /*04d0*/  @!P0 LDG.E.EL R9, desc[UR4][R6.64+0x20] ;  /* 0x0000200406098981 */ /* 0x000562000c2e1900 */
[----:B-1----:R-:W-:Y:S01]  /*04e0*/  IMAD.WIDE R2, R0, 0x4, R2 ;  /* 0x0000000400027825 */ /* 0x002fe200078e0202 */
[----:B--2---:R-:W-:Y:S06]  /*04f0*/  @P0 EXIT ;  /* 0x000000000000094d */ /* 0x004fec0003800000 */
[----:B-----5:R-:W-:Y:S01]  /*0500*/  STG.E.64 desc[UR4][R2.64], R8 ;  /* 0x0000000802007986 */ /* 0x020fe2000c101b04 */
[----:B------:R-:W-:Y:S05]  /*0510*/  EXIT ;  /* 0x000000000000794d */ /* 0x000fea0003800000 */
.L_x_0:
[----:B------:R-:W-:-:S00]  /*0520*/  BRA `(.L_x_0) ;  /* 0xfffffffc00fc7947 */ /* 0x000fc0000383ffff */
[----:B------:R-:W-:-:S00]  /*0530*/  NOP ;  /* 0x0000000000007918 */ /* 0x000fc00000000000 */
        /* <DEDUP_REMOVED lines=12> */
.L_x_1:


//--------------------- .nv.constant0.triton_poi_fused_reflection_pad2d_8 --------------------------
	.section	.nv.constant0.triton_poi_fused_reflection_pad2d_8,"a",@progbits
	.sectionflags	@""
	.align	4
.nv.constant0.triton_poi_fused_reflection_pad2d_8:
	.zero		548
